//
// Generated by NVIDIA NVVM Compiler
//
// Compiler Build ID: CL-36424714
// Cuda compilation tools, release 13.0, V13.0.88
// Based on NVVM 20.0.0
//

.version 9.0
.target sm_100
.address_size 64

	// .globl	_Z5hellov
.extern .func  (.param .b32 func_retval0) vprintf
(
	.param .b64 vprintf_param_0,
	.param .b64 vprintf_param_1
)
;
.global .align 1 .b8 $str[37] = {79, 108, 195, 161, 33, 32, 69, 117, 32, 115, 111, 117, 32, 117, 109, 97, 32, 116, 104, 114, 101, 97, 100, 32, 110, 111, 32, 98, 108, 111, 99, 111, 32, 37, 100, 10};

.visible .entry _Z5hellov()
{
	.local .align 8 .b8 	__local_depot0[8];
	.reg .b64 	%SP;
	.reg .b64 	%SPL;
	.reg .b32 	%r<4>;
	.reg .b64 	%rd<5>;

	mov.u64 	%SPL, __local_depot0;
	cvta.local.u64 	%SP, %SPL;
	add.u64 	%rd1, %SP, 0;
	add.u64 	%rd2, %SPL, 0;
	mov.u32 	%r1, %ctaid.x;
	st.local.u32 	[%rd2], %r1;
	mov.u64 	%rd3, $str;
	cvta.global.u64 	%rd4, %rd3;
	{ // callseq 0, 0
	.param .b64 param0;
	st.param.b64 	[param0], %rd4;
	.param .b64 param1;
	st.param.b64 	[param1], %rd1;
	.param .b32 retval0;
	call.uni (retval0), 
	vprintf, 
	(
	param0, 
	param1
	);
	ld.param.b32 	%r2, [retval0];
	} // callseq 0
	ret;

}


// ===== COMPILED SASS (sm_100) =====

	.target	sm_100

	.elftype	@"ET_EXEC"


//--------------------- .note.nv.tkinfo           --------------------------
	.section	.note.nv.tkinfo,"",@"SHT_NOTE"
	.sectionflags	@"SHF_NOTE_NV_TKINFO"
	.tkinfo
        /*0018*/ 	.word	0x00000002
        /*0030*/ 	.string	""
        /*0030*/ 	.string	"ptxas"
        /*0030*/ 	.string	"Cuda compilation tools, release 13.0, V13.0.88"
        /*0030*/ 	.string	"Build cuda_13.0.r13.0/compiler.36424714_0"
        /*0030*/ 	.string	"-arch sm_100 -m 64 "



//--------------------- .note.nv.cuinfo           --------------------------
	.section	.note.nv.cuinfo,"",@"SHT_NOTE"
	.sectionflags	@"SHF_NOTE_NV_CUINFO"
        /*0018*/ 	.short	0x0002
        /*001a*/ 	.short	0x0064
        /*001c*/ 	.short	0x0082
	.zero		2


//--------------------- .nv.info                  --------------------------
	.section	.nv.info,"",@"SHT_CUDA_INFO"
	.align	4


	//----- nvinfo : EIATTR_REGCOUNT
	.align		4
        /*0000*/ 	.byte	0x04, 0x2f
        /*0002*/ 	.short	(.L_2 - .L_1)
	.align		4
.L_1:
        /*0004*/ 	.word	index@(_Z5hellov)
        /*0008*/ 	.word	0x00000018


	//----- nvinfo : EIATTR_FRAME_SIZE
	.align		4
.L_2:
        /*000c*/ 	.byte	0x04, 0x11
        /*000e*/ 	.short	(.L_4 - .L_3)
	.align		4
.L_3:
        /*0010*/ 	.word	index@(_Z5hellov)
        /*0014*/ 	.word	0x00000008


	//----- nvinfo : EIATTR_MIN_STACK_SIZE
	.align		4
.L_4:
        /*0018*/ 	.byte	0x04, 0x12
        /*001a*/ 	.short	(.L_6 - .L_5)
	.align		4
.L_5:
        /*001c*/ 	.word	index@(_Z5hellov)
        /*0020*/ 	.word	0x00000008
.L_6:


//--------------------- .nv.compat                --------------------------
	.section	.nv.compat,"",@"SHT_CUDA_COMPAT_INFO"
	.align	4
        /*0000*/ 	.byte	0x02, 0x09, 0x00, 0x00, 0x02, 0x02, 0x01, 0x00, 0x02, 0x05, 0x05, 0x00, 0x03, 0x07, 0x01, 0x01
        /*0010*/ 	.byte	0x02, 0x03, 0x00, 0x00, 0x02, 0x06, 0x01, 0x00, 0x04, 0x0b, 0x08, 0x00, 0x09, 0x00, 0x00, 0x00
        /*0020*/ 	.byte	0x00, 0x00, 0x00, 0x00


//--------------------- .nv.info._Z5hellov        --------------------------
	.section	.nv.info._Z5hellov,"",@"SHT_CUDA_INFO"
	.sectionflags	@""
	.align	4


	//----- nvinfo : EIATTR_CUDA_API_VERSION
	.align		4
        /*0000*/ 	.byte	0x04, 0x37
        /*0002*/ 	.short	(.L_8 - .L_7)
.L_7:
        /*0004*/ 	.word	0x00000082


	//----- nvinfo : EIATTR_SPARSE_MMA_MASK
	.align		4
.L_8:
        /*0008*/ 	.byte	0x03, 0x50
        /*000a*/ 	.short	0x0000


	//----- nvinfo : EIATTR_MAXREG_COUNT
	.align		4
        /*000c*/ 	.byte	0x03, 0x1b
        /*000e*/ 	.short	0x00ff


	//----- nvinfo : EIATTR_EXTERNS
	.align		4
        /*0010*/ 	.byte	0x04, 0x0f
        /*0012*/ 	.short	(.L_10 - .L_9)


	//   ....[0]....
	.align		4
.L_9:
        /*0014*/ 	.word	index@(vprintf)


	//----- nvinfo : EIATTR_MERCURY_ISA_VERSION
	.align		4
.L_10:
        /*0018*/ 	.byte	0x03, 0x5f
        /*001a*/ 	.short	0x0101


	//----- nvinfo : EIATTR_VRC_CTA_INIT_COUNT
	.align		4
        /*001c*/ 	.byte	0x02, 0x4a
	.zero		1
	.zero		1


	//----- nvinfo : EIATTR_SYSCALL_OFFSETS
	.align		4
        /*0020*/ 	.byte	0x04, 0x46
        /*0022*/ 	.short	(.L_12 - .L_11)


	//   ....[0]....
.L_11:
        /*0024*/ 	.word	0x000000e0


	//----- nvinfo : EIATTR_EXIT_INSTR_OFFSETS
	.align		4
.L_12:
        /*0028*/ 	.byte	0x04, 0x1c
        /*002a*/ 	.short	(.L_14 - .L_13)


	//   ....[0]....
.L_13:
        /*002c*/ 	.word	0x000000f0


	//----- nvinfo : EIATTR_SW_WAR
	.align		4
.L_14:
        /*0030*/ 	.byte	0x04, 0x36
        /*0032*/ 	.short	(.L_16 - .L_15)
.L_15:
        /*0034*/ 	.word	0x00000008
.L_16:


//--------------------- .nv.callgraph             --------------------------
	.section	.nv.callgraph,"",@"SHT_CUDA_CALLGRAPH"
	.align	4
	.sectionentsize	8
	.align		4
        /*0000*/ 	.word	0x00000000
	.align		4
        /*0004*/ 	.word	0xffffffff
	.align		4
        /*0008*/ 	.word	index@(_Z5hellov)
	.align		4
        /*000c*/ 	.word	index@(vprintf)
	.align		4
        /*0010*/ 	.word	0x00000000
	.align		4
        /*0014*/ 	.word	0xfffffffe
	.align		4
        /*0018*/ 	.word	0x00000000
	.align		4
        /*001c*/ 	.word	0xfffffffd
	.align		4
        /*0020*/ 	.word	0x00000000
	.align		4
        /*0024*/ 	.word	0xfffffffc


//--------------------- .nv.constant4             --------------------------
	.section	.nv.constant4,"a",@progbits
	.align	8
	.align		8
.nv.constant4:
        /*0000*/ 	.dword	vprintf
	.align		8
        /*0008*/ 	.dword	$str


//--------------------- .text._Z5hellov           --------------------------
	.section	.text._Z5hellov,"ax",@progbits
	.align	128
        .global         _Z5hellov
        .type           _Z5hellov,@function
        .size           _Z5hellov,(.L_x_2 - _Z5hellov)
        .other          _Z5hellov,@"STO_CUDA_ENTRY STV_DEFAULT"
_Z5hellov:
.text._Z5hellov:
[----:B------:R-:W0:Y:S01]  /*0000*/  LDC R1, c[0x0][0x37c] ;  /* 0x0000df00ff017b82 */ /* 0x000e220000000800 */
[----:B------:R-:W1:Y:S01]  /*0010*/  S2R R8, SR_CTAID.X ;  /* 0x0000000000087919 */ /* 0x000e620000002500 */
[----:B0-----:R-:W-:Y:S01]  /*0020*/  VIADD R1, R1, 0xfffffff8 ;  /* 0xfffffff801017836 */ /* 0x001fe20000000000 */
[----:B------:R-:W-:Y:S01]  /*0030*/  MOV R0, 0x0 ;  /* 0x0000000000007802 */ /* 0x000fe20000000f00 */
[----:B------:R-:W0:Y:S04]  /*0040*/  LDCU UR4, c[0x0][0x2f8] ;  /* 0x00005f00ff0477ac */ /* 0x000e280008000800 */
[----:B------:R2:W3:Y:S01]  /*0050*/  LDC.64 R2, c[0x4][R0] ;  /* 0x0100000000027b82 */ /* 0x0004e20000000a00 */
[----:B------:R-:W4:Y:S01]  /*0060*/  LDCU.64 UR6, c[0x4][0x8] ;  /* 0x01000100ff0677ac */ /* 0x000f220008000a00 */
[----:B------:R-:W5:Y:S01]  /*0070*/  LDCU UR5, c[0x0][0x2fc] ;  /* 0x00005f80ff0577ac */ /* 0x000f620008000800 */
[----:B0-----:R-:W-:Y:S01]  /*0080*/  IADD3 R6, P0, PT, R1, UR4, RZ ;  /* 0x0000000401067c10 */ /* 0x001fe2000ff1e0ff */
[----:B----4-:R-:W-:Y:S01]  /*0090*/  IMAD.U32 R4, RZ, RZ, UR6 ;  /* 0x00000006ff047e24 */ /* 0x010fe2000f8e00ff */
[----:B------:R-:W-:-:S03]  /*00a0*/  MOV R5, UR7 ;  /* 0x0000000700057c02 */ /* 0x000fc60008000f00 */
[----:B-----5:R-:W-:Y:S01]  /*00b0*/  IMAD.X R7, RZ, RZ, UR5, P0 ;  /* 0x00000005ff077e24 */ /* 0x020fe200080e06ff */
[----:B-1----:R2:W-:Y:S07]  /*00c0*/  STL [R1], R8 ;  /* 0x0000000801007387 */ /* 0x0025ee0000100800 */
[----:B------:R-:W-:-:S07]  /*00d0*/  LEPC R20, `(.L_x_0) ;  /* 0x000000001014794e */ /* 0x000fce0000000000 */
[----:B--23--:R-:W-:Y:S05]  /*00e0*/  CALL.ABS.NOINC R2 ;  /* 0x0000000002007343 */ /* 0x00cfea0003c00000 */
.L_x_0:
[----:B------:R-:W-:Y:S05]  /*00f0*/  EXIT ;  /* 0x000000000000794d */ /* 0x000fea0003800000 */
.L_x_1:
[----:B------:R-:W-:-:S00]  /*0100*/  BRA `(.L_x_1) ;  /* 0xfffffffc00fc7947 */ /* 0x000fc0000383ffff */
[----:B------:R-:W-:-:S00]  /*0110*/  NOP ;  /* 0x0000000000007918 */ /* 0x000fc00000000000 */
        /* <DEDUP_REMOVED lines=14> */
.L_x_2:


//--------------------- .nv.global.init           --------------------------
	.section	.nv.global.init,"aw",@progbits
.nv.global.init:
	.type		$str,@object
	.size		$str,(.L_0 - $str)
$str:
        /*0000*/ 	.byte	0x4f, 0x6c, 0xc3, 0xa1, 0x21, 0x20, 0x45, 0x75, 0x20, 0x73, 0x6f, 0x75, 0x20, 0x75, 0x6d, 0x61
        /*0010*/ 	.byte	0x20, 0x74, 0x68, 0x72, 0x65, 0x61, 0x64, 0x20, 0x6e, 0x6f, 0x20, 0x62, 0x6c, 0x6f, 0x63, 0x6f
        /*0020*/ 	.byte	0x20, 0x25, 0x64, 0x0a, 0x00
.L_0:


//--------------------- .nv.shared.reserved.0     --------------------------
	.section	.nv.shared.reserved.0,"aw",@nobits
	.weak		__nv_reservedSMEM_offset_0_alias
	.size		__nv_reservedSMEM_offset_0_alias, 0, 64
	.other		__nv_reservedSMEM_offset_0_alias,@"STO_CUDA_RESERVED_SHARED STV_DEFAULT"
__nv_reservedSMEM_offset_0_alias:
	.zero		0
	.zero		64


//--------------------- .nv.constant0._Z5hellov   --------------------------
	.section	.nv.constant0._Z5hellov,"a",@progbits
	.sectionflags	@""
	.align	4
.nv.constant0._Z5hellov:
	.zero		896


//--------------------- SYMBOLS --------------------------

	.type		.nv.reservedSmem.offset0,@object
	.size		.nv.reservedSmem.offset0,0x4
	.type		vprintf,@function
